	.headerflags	@"EF_CUDA_TEXMODE_UNIFIED EF_CUDA_64BIT_ADDRESS EF_CUDA_ACCELERATORS EF_CUDA_SM90 EF_CUDA_VIRTUAL_SM(EF_CUDA_SM90)"
	.elftype	@"ET_EXEC"


//--------------------- .nv.info                  --------------------------
	.section	.nv.info,"",@"SHT_CUDA_INFO"
	.align	4


	//----- nvinfo : EIATTR_REGCOUNT
	.align		4
        /*0000*/ 	.byte	0x04, 0x2f
        /*0002*/ 	.short	(.L_1 - .L_0)
	.align		4
.L_0:
        /*0004*/ 	.word	index@(triton_poi_fused_bitwise_and_convolution_ge_le_2)
        /*0008*/ 	.word	0x0000000c


	//----- nvinfo : EIATTR_MIN_STACK_SIZE
	.align		4
.L_1:
        /*000c*/ 	.byte	0x04, 0x12
        /*000e*/ 	.short	(.L_3 - .L_2)
	.align		4
.L_2:
        /*0010*/ 	.word	index@(triton_poi_fused_bitwise_and_convolution_ge_le_2)
        /*0014*/ 	.word	0x00000000


	//----- nvinfo : EIATTR_FRAME_SIZE
	.align		4
.L_3:
        /*0018*/ 	.byte	0x04, 0x11
        /*001a*/ 	.short	(.L_5 - .L_4)
	.align		4
.L_4:
        /*001c*/ 	.word	index@(triton_poi_fused_bitwise_and_convolution_ge_le_2)
        /*0020*/ 	.word	0x00000000


	//----- nvinfo : EIATTR_MIN_STACK_SIZE
	.align		4
.L_5:
        /*0024*/ 	.byte	0x04, 0x12
        /*0026*/ 	.short	(.L_7 - .L_6)
	.align		4
.L_6:
        /*0028*/ 	.word	index@(triton_poi_fused_bitwise_and_convolution_ge_le_2)
        /*002c*/ 	.word	0x00000000
.L_7:


//--------------------- .nv.info.triton_poi_fused_bitwise_and_convolution_ge_le_2 --------------------------
	.section	.nv.info.triton_poi_fused_bitwise_and_convolution_ge_le_2,"",@"SHT_CUDA_INFO"
	.sectionflags	@""
	.align	4


	//----- nvinfo : EIATTR_CUDA_API_VERSION
	.align		4
        /*0000*/ 	.byte	0x04, 0x37
        /*0002*/ 	.short	(.L_9 - .L_8)
.L_8:
        /*0004*/ 	.word	0x0000007c


	//----- nvinfo : EIATTR_KPARAM_INFO
	.align		4
.L_9:
        /*0008*/ 	.byte	0x04, 0x17
        /*000a*/ 	.short	(.L_11 - .L_10)
.L_10:
        /*000c*/ 	.word	0x00000000
        /*0010*/ 	.short	0x0003
        /*0012*/ 	.short	0x0018
        /*0014*/ 	.byte	0x00, 0xf0, 0x11, 0x00


	//----- nvinfo : EIATTR_KPARAM_INFO
	.align		4
.L_11:
        /*0018*/ 	.byte	0x04, 0x17
        /*001a*/ 	.short	(.L_13 - .L_12)
.L_12:
        /*001c*/ 	.word	0x00000000
        /*0020*/ 	.short	0x0002
        /*0022*/ 	.short	0x0010
        /*0024*/ 	.byte	0x00, 0xf4, 0x21, 0x00


	//----- nvinfo : EIATTR_KPARAM_INFO
	.align		4
.L_13:
        /*0028*/ 	.byte	0x04, 0x17
        /*002a*/ 	.short	(.L_15 - .L_14)
.L_14:
        /*002c*/ 	.word	0x00000000
        /*0030*/ 	.short	0x0001
        /*0032*/ 	.short	0x0008
        /*0034*/ 	.byte	0x00, 0xf4, 0x21, 0x00


	//----- nvinfo : EIATTR_KPARAM_INFO
	.align		4
.L_15:
        /*0038*/ 	.byte	0x04, 0x17
        /*003a*/ 	.short	(.L_17 - .L_16)
.L_16:
        /*003c*/ 	.word	0x00000000
        /*0040*/ 	.short	0x0000
        /*0042*/ 	.short	0x0000
        /*0044*/ 	.byte	0x00, 0xf4, 0x21, 0x00


	//----- nvinfo : EIATTR_SPARSE_MMA_MASK
	.align		4
.L_17:
        /*0048*/ 	.byte	0x03, 0x50
        /*004a*/ 	.short	0x0000


	//----- nvinfo : EIATTR_MAXREG_COUNT
	.align		4
        /*004c*/ 	.byte	0x03, 0x1b
        /*004e*/ 	.short	0x00ff


	//----- nvinfo : EIATTR_EXIT_INSTR_OFFSETS
	.align		4
        /*0050*/ 	.byte	0x04, 0x1c
        /*0052*/ 	.short	(.L_19 - .L_18)


	//   ....[0]....
.L_18:
        /*0054*/ 	.word	0x000001c0


	//   ....[1]....
        /*0058*/ 	.word	0x000001e0


	//----- nvinfo : EIATTR_REQNTID
	.align		4
.L_19:
        /*005c*/ 	.byte	0x04, 0x10
        /*005e*/ 	.short	(.L_21 - .L_20)
.L_20:
        /*0060*/ 	.word	0x00000020
        /*0064*/ 	.word	0x00000001
        /*0068*/ 	.word	0x00000001


	//----- nvinfo : EIATTR_CBANK_PARAM_SIZE
	.align		4
.L_21:
        /*006c*/ 	.byte	0x03, 0x19
        /*006e*/ 	.short	0x001c


	//----- nvinfo : EIATTR_PARAM_CBANK
	.align		4
        /*0070*/ 	.byte	0x04, 0x0a
        /*0072*/ 	.short	(.L_23 - .L_22)
	.align		4
.L_22:
        /*0074*/ 	.word	index@(.nv.constant0.triton_poi_fused_bitwise_and_convolution_ge_le_2)
        /*0078*/ 	.short	0x0210
        /*007a*/ 	.short	0x001c


	//----- nvinfo : EIATTR_SW_WAR
	.align		4
.L_23:
        /*007c*/ 	.byte	0x04, 0x36
        /*007e*/ 	.short	(.L_25 - .L_24)
.L_24:
        /*0080*/ 	.word	0x00000008
.L_25:


//--------------------- .nv.callgraph             --------------------------
	.section	.nv.callgraph,"",@"SHT_CUDA_CALLGRAPH"
	.align	4
	.sectionentsize	8
	.align		4
        /*0000*/ 	.word	0x00000000
	.align		4
        /*0004*/ 	.word	0xffffffff
	.align		4
        /*0008*/ 	.word	0x00000000
	.align		4
        /*000c*/ 	.word	0xfffffffe
	.align		4
        /*0010*/ 	.word	0x00000000
	.align		4
        /*0014*/ 	.word	0xfffffffd
	.align		4
        /*0018*/ 	.word	0x00000000
	.align		4
        /*001c*/ 	.word	0xfffffffc


//--------------------- .text.triton_poi_fused_bitwise_and_convolution_ge_le_2 --------------------------
	.section	.text.triton_poi_fused_bitwise_and_convolution_ge_le_2,"ax",@progbits
	.align	128
        .global         triton_poi_fused_bitwise_and_convolution_ge_le_2
        .type           triton_poi_fused_bitwise_and_convolution_ge_le_2,@function
        .size           triton_poi_fused_bitwise_and_convolution_ge_le_2,(.L_x_1 - triton_poi_fused_bitwise_and_convolution_ge_le_2)
        .other          triton_poi_fused_bitwise_and_convolution_ge_le_2,@"STO_CUDA_ENTRY STV_DEFAULT"
triton_poi_fused_bitwise_and_convolution_ge_le_2:
.text.triton_poi_fused_bitwise_and_convolution_ge_le_2:
[----:B------:R-:W0:Y:S02]  /*0000*/  LDC R1, c[0x0][0x28] ;  /* 0x00000a00ff017b82 */ /* 0x000e240000000800 */
[----:B------:R-:W1:Y:S01]  /*0010*/  S2R R8, SR_TID.X ;  /* 0x0000000000087919 */ /* 0x000e620000002100 */
[----:B------:R-:W2:Y:S01]  /*0020*/  LDC.64 R4, c[0x0][0x218] ;  /* 0x00008600ff047b82 */ /* 0x000ea20000000a00 */
[----:B------:R-:W-:Y:S01]  /*0030*/  ULDC.64 UR4, c[0x0][0x208] ;  /* 0x0000820000047ab9 */ /* 0x000fe20000000a00 */
[----:B------:R-:W-:Y:S01]  /*0040*/  ULDC.64 UR6, c[0x0][0x220] ;  /* 0x0000880000067ab9 */ /* 0x000fe20000000a00 */
[----:B------:R-:W3:Y:S05]  /*0050*/  S2R R7, SR_CTAID.X ;  /* 0x0000000000077919 */ /* 0x000eea0000002500 */
[----:B------:R-:W4:Y:S01]  /*0060*/  LDC.64 R2, c[0x0][0x210] ;  /* 0x00008400ff027b82 */ /* 0x000f220000000a00 */
[----:B-1----:R-:W-:-:S02]  /*0070*/  LOP3.LUT R0, R8, 0xf, RZ, 0xc0, !PT ;  /* 0x0000000f08007812 */ /* 0x002fc400078ec0ff */
[----:B---3--:R-:W-:-:S03]  /*0080*/  SHF.R.S32.HI R6, RZ, 0x1b, R7 ;  /* 0x0000001bff067819 */ /* 0x008fc60000011407 */
[----:B------:R-:W-:Y:S01]  /*0090*/  IMAD R7, R7, 0x10, R0 ;  /* 0x0000001007077824 */ /* 0x000fe200078e0200 */
[----:B------:R-:W-:-:S03]  /*00a0*/  SGXT R0, R6, 0x1 ;  /* 0x000000010600781a */ /* 0x000fc60000000200 */
[C---:B----4-:R-:W-:Y:S01]  /*00b0*/  IMAD.WIDE R2, R7.reuse, 0x4, R2 ;  /* 0x0000000407027825 */ /* 0x050fe200078e0202 */
[----:B------:R-:W-:Y:S02]  /*00c0*/  ISETP.GE.AND P0, PT, R7, 0x10, PT ;  /* 0x000000100700780c */ /* 0x000fe40003f06270 */
[----:B------:R-:W-:-:S04]  /*00d0*/  LEA.HI R0, R0, R7, RZ, 0x2 ;  /* 0x0000000700007211 */ /* 0x000fc800078f10ff */
[----:B------:R-:W-:-:S05]  /*00e0*/  LOP3.LUT R0, R0, 0xfffffffc, RZ, 0xc0, !PT ;  /* 0xfffffffc00007812 */ /* 0x000fca00078ec0ff */
[----:B------:R-:W-:Y:S02]  /*00f0*/  IMAD.IADD R9, R7, 0x1, -R0 ;  /* 0x0000000107097824 */ /* 0x000fe400078e0a00 */
[----:B------:R-:W-:Y:S02]  /*0100*/  IMAD.MOV.U32 R0, RZ, RZ, RZ ;  /* 0x000000ffff007224 */ /* 0x000fe400078e00ff */
[----:B--2---:R-:W-:-:S04]  /*0110*/  IMAD.WIDE R4, R9, 0x4, R4 ;  /* 0x0000000409047825 */ /* 0x004fc800078e0204 */
[----:B------:R-:W-:Y:S01]  /*0120*/  IMAD.MOV.U32 R9, RZ, RZ, RZ ;  /* 0x000000ffff097224 */ /* 0x000fe200078e00ff */
[----:B------:R-:W2:Y:S05]  /*0130*/  @!P0 LDG.E R0, desc[UR4][R2.64] ;  /* 0x0000000402008981 */ /* 0x000eaa000c1e1900 */
[----:B------:R-:W2:Y:S01]  /*0140*/  @!P0 LDG.E.EL R9, desc[UR4][R4.64] ;  /* 0x0000000404098981 */ /* 0x000ea2000c2e1900 */
[----:B------:R-:W-:Y:S02]  /*0150*/  LOP3.LUT P0, RZ, R8, 0x10, RZ, 0xc0, !PT ;  /* 0x0000001008ff7812 */ /* 0x000fe4000780c0ff */
[----:B------:R-:W-:Y:S02]  /*0160*/  IADD3 R6, P2, R7, UR6, RZ ;  /* 0x0000000607067c10 */ /* 0x000fe4000ff5e0ff */
[----:B------:R-:W-:-:S02]  /*0170*/  ISETP.LT.AND P0, PT, R7, 0x10, !P0 ;  /* 0x000000100700780c */ /* 0x000fc40004701270 */
[----:B------:R-:W-:Y:S01]  /*0180*/  LEA.HI.X.SX32 R7, R7, UR7, 0x1, P2 ;  /* 0x0000000707077c11 */ /* 0x000fe200090f0eff */
[----:B--2---:R-:W-:-:S05]  /*0190*/  FADD R0, R9, R0 ;  /* 0x0000000009007221 */ /* 0x004fca0000000000 */
[----:B------:R-:W-:-:S04]  /*01a0*/  FSETP.GTU.AND P1, PT, |R0|, 3, PT ;  /* 0x404000000000780b */ /* 0x000fc80003f2c200 */
[----:B------:R-:W-:Y:S01]  /*01b0*/  SEL R9, RZ, 0x1, P1 ;  /* 0x00000001ff097807 */ /* 0x000fe20000800000 */
[----:B------:R-:W-:Y:S08]  /*01c0*/  @!P0 EXIT ;  /* 0x000000000000894d */ /* 0x000ff00003800000 */
[----:B------:R-:W-:Y:S01]  /*01d0*/  STG.E.U8 desc[UR4][R6.64], R9 ;  /* 0x0000000906007986 */ /* 0x000fe2000c101104 */
[----:B------:R-:W-:Y:S05]  /*01e0*/  EXIT ;  /* 0x000000000000794d */ /* 0x000fea0003800000 */
.L_x_0:
[----:B------:R-:W-:-:S00]  /*01f0*/  BRA `(.L_x_0) ;  /* 0xfffffffc00fc7947 */ /* 0x000fc0000383ffff */
[----:B------:R-:W-:-:S00]  /*0200*/  NOP ;  /* 0x0000000000007918 */ /* 0x000fc00000000000 */
[----:B------:R-:W-:-:S00]  /*0210*/  NOP ;  /* 0x0000000000007918 */ /* 0x000fc00000000000 */
[----:B------:R-:W-:-:S00]  /*0220*/  NOP ;  /* 0x0000000000007918 */ /* 0x000fc00000000000 */
[----:B------:R-:W-:-:S00]  /*0230*/  NOP ;  /* 0x0000000000007918 */ /* 0x000fc00000000000 */
[----:B------:R-:W-:-:S00]  /*0240*/  NOP ;  /* 0x0000000000007918 */ /* 0x000fc00000000000 */
[----:B------:R-:W-:-:S00]  /*0250*/  NOP ;  /* 0x0000000000007918 */ /* 0x000fc00000000000 */
[----:B------:R-:W-:-:S00]  /*0260*/  NOP ;  /* 0x0000000000007918 */ /* 0x000fc00000000000 */
[----:B------:R-:W-:-:S00]  /*0270*/  NOP ;  /* 0x0000000000007918 */ /* 0x000fc00000000000 */
.L_x_1:


//--------------------- .nv.constant0.triton_poi_fused_bitwise_and_convolution_ge_le_2 --------------------------
	.section	.nv.constant0.triton_poi_fused_bitwise_and_convolution_ge_le_2,"a",@progbits
	.sectionflags	@""
	.align	4
.nv.constant0.triton_poi_fused_bitwise_and_convolution_ge_le_2:
	.zero		556
